	.headerflags	@"EF_CUDA_TEXMODE_UNIFIED EF_CUDA_64BIT_ADDRESS EF_CUDA_ACCELERATORS EF_CUDA_SM90 EF_CUDA_VIRTUAL_SM(EF_CUDA_SM90)"
	.elftype	@"ET_EXEC"


//--------------------- .nv.info                  --------------------------
	.section	.nv.info,"",@"SHT_CUDA_INFO"
	.align	4


	//----- nvinfo : EIATTR_REGCOUNT
	.align		4
        /*0000*/ 	.byte	0x04, 0x2f
        /*0002*/ 	.short	(.L_1 - .L_0)
	.align		4
.L_0:
        /*0004*/ 	.word	index@(triton_poi_fused_avg_pool2d_28)
        /*0008*/ 	.word	0x00000020


	//----- nvinfo : EIATTR_MIN_STACK_SIZE
	.align		4
.L_1:
        /*000c*/ 	.byte	0x04, 0x12
        /*000e*/ 	.short	(.L_3 - .L_2)
	.align		4
.L_2:
        /*0010*/ 	.word	index@(triton_poi_fused_avg_pool2d_28)
        /*0014*/ 	.word	0x00000000


	//----- nvinfo : EIATTR_FRAME_SIZE
	.align		4
.L_3:
        /*0018*/ 	.byte	0x04, 0x11
        /*001a*/ 	.short	(.L_5 - .L_4)
	.align		4
.L_4:
        /*001c*/ 	.word	index@(triton_poi_fused_avg_pool2d_28)
        /*0020*/ 	.word	0x00000000


	//----- nvinfo : EIATTR_MIN_STACK_SIZE
	.align		4
.L_5:
        /*0024*/ 	.byte	0x04, 0x12
        /*0026*/ 	.short	(.L_7 - .L_6)
	.align		4
.L_6:
        /*0028*/ 	.word	index@(triton_poi_fused_avg_pool2d_28)
        /*002c*/ 	.word	0x00000000
.L_7:


//--------------------- .nv.info.triton_poi_fused_avg_pool2d_28 --------------------------
	.section	.nv.info.triton_poi_fused_avg_pool2d_28,"",@"SHT_CUDA_INFO"
	.sectionflags	@""
	.align	4


	//----- nvinfo : EIATTR_CUDA_API_VERSION
	.align		4
        /*0000*/ 	.byte	0x04, 0x37
        /*0002*/ 	.short	(.L_9 - .L_8)
.L_8:
        /*0004*/ 	.word	0x0000007c


	//----- nvinfo : EIATTR_KPARAM_INFO
	.align		4
.L_9:
        /*0008*/ 	.byte	0x04, 0x17
        /*000a*/ 	.short	(.L_11 - .L_10)
.L_10:
        /*000c*/ 	.word	0x00000000
        /*0010*/ 	.short	0x0002
        /*0012*/ 	.short	0x0010
        /*0014*/ 	.byte	0x00, 0xf0, 0x11, 0x00


	//----- nvinfo : EIATTR_KPARAM_INFO
	.align		4
.L_11:
        /*0018*/ 	.byte	0x04, 0x17
        /*001a*/ 	.short	(.L_13 - .L_12)
.L_12:
        /*001c*/ 	.word	0x00000000
        /*0020*/ 	.short	0x0001
        /*0022*/ 	.short	0x0008
        /*0024*/ 	.byte	0x00, 0xf4, 0x21, 0x00


	//----- nvinfo : EIATTR_KPARAM_INFO
	.align		4
.L_13:
        /*0028*/ 	.byte	0x04, 0x17
        /*002a*/ 	.short	(.L_15 - .L_14)
.L_14:
        /*002c*/ 	.word	0x00000000
        /*0030*/ 	.short	0x0000
        /*0032*/ 	.short	0x0000
        /*0034*/ 	.byte	0x00, 0xf4, 0x21, 0x00


	//----- nvinfo : EIATTR_SPARSE_MMA_MASK
	.align		4
.L_15:
        /*0038*/ 	.byte	0x03, 0x50
        /*003a*/ 	.short	0x0000


	//----- nvinfo : EIATTR_MAXREG_COUNT
	.align		4
        /*003c*/ 	.byte	0x03, 0x1b
        /*003e*/ 	.short	0x00ff


	//----- nvinfo : EIATTR_EXIT_INSTR_OFFSETS
	.align		4
        /*0040*/ 	.byte	0x04, 0x1c
        /*0042*/ 	.short	(.L_17 - .L_16)


	//   ....[0]....
.L_16:
        /*0044*/ 	.word	0x000008b0


	//----- nvinfo : EIATTR_REQNTID
	.align		4
.L_17:
        /*0048*/ 	.byte	0x04, 0x10
        /*004a*/ 	.short	(.L_19 - .L_18)
.L_18:
        /*004c*/ 	.word	0x00000080
        /*0050*/ 	.word	0x00000001
        /*0054*/ 	.word	0x00000001


	//----- nvinfo : EIATTR_CBANK_PARAM_SIZE
	.align		4
.L_19:
        /*0058*/ 	.byte	0x03, 0x19
        /*005a*/ 	.short	0x0014


	//----- nvinfo : EIATTR_PARAM_CBANK
	.align		4
        /*005c*/ 	.byte	0x04, 0x0a
        /*005e*/ 	.short	(.L_21 - .L_20)
	.align		4
.L_20:
        /*0060*/ 	.word	index@(.nv.constant0.triton_poi_fused_avg_pool2d_28)
        /*0064*/ 	.short	0x0210
        /*0066*/ 	.short	0x0014


	//----- nvinfo : EIATTR_SW_WAR
	.align		4
.L_21:
        /*0068*/ 	.byte	0x04, 0x36
        /*006a*/ 	.short	(.L_23 - .L_22)
.L_22:
        /*006c*/ 	.word	0x00000008
.L_23:


//--------------------- .nv.callgraph             --------------------------
	.section	.nv.callgraph,"",@"SHT_CUDA_CALLGRAPH"
	.align	4
	.sectionentsize	8
	.align		4
        /*0000*/ 	.word	0x00000000
	.align		4
        /*0004*/ 	.word	0xffffffff
	.align		4
        /*0008*/ 	.word	0x00000000
	.align		4
        /*000c*/ 	.word	0xfffffffe
	.align		4
        /*0010*/ 	.word	0x00000000
	.align		4
        /*0014*/ 	.word	0xfffffffd
	.align		4
        /*0018*/ 	.word	0x00000000
	.align		4
        /*001c*/ 	.word	0xfffffffc


//--------------------- .text.triton_poi_fused_avg_pool2d_28 --------------------------
	.section	.text.triton_poi_fused_avg_pool2d_28,"ax",@progbits
	.align	128
        .global         triton_poi_fused_avg_pool2d_28
        .type           triton_poi_fused_avg_pool2d_28,@function
        .size           triton_poi_fused_avg_pool2d_28,(.L_x_1 - triton_poi_fused_avg_pool2d_28)
        .other          triton_poi_fused_avg_pool2d_28,@"STO_CUDA_ENTRY STV_DEFAULT"
triton_poi_fused_avg_pool2d_28:
.text.triton_poi_fused_avg_pool2d_28:
[----:B------:R-:W-:Y:S01]  /*0000*/  LDC R1, c[0x0][0x28] ;  /* 0x00000a00ff017b82 */ /* 0x000fe20000000800 */
[----:B------:R-:W1:Y:S07]  /*0010*/  S2R R0, SR_TID.X ;  /* 0x0000000000007919 */ /* 0x000e6e0000002100 */
[----:B------:R-:W2:Y:S01]  /*0020*/  LDC.64 R8, c[0x0][0x210] ;  /* 0x00008400ff087b82 */ /* 0x000ea20000000a00 */
[----:B------:R-:W-:Y:S01]  /*0030*/  CS2R R10, SRZ ;  /* 0x00000000000a7805 */ /* 0x000fe2000001ff00 */
[----:B------:R-:W-:Y:S01]  /*0040*/  ULDC.64 UR4, c[0x0][0x208] ;  /* 0x0000820000047ab9 */ /* 0x000fe20000000a00 */
[----:B------:R-:W3:Y:S01]  /*0050*/  S2R R3, SR_CTAID.X ;  /* 0x0000000000037919 */ /* 0x000ee20000002500 */
[----:B-1----:R-:W-:-:S05]  /*0060*/  IMAD.SHL.U32 R0, R0, 0x2, RZ ;  /* 0x0000000200007824 */ /* 0x002fca00078e00ff */
[----:B------:R-:W-:-:S05]  /*0070*/  LOP3.LUT R0, R0, 0xfe, RZ, 0xc0, !PT ;  /* 0x000000fe00007812 */ /* 0x000fca00078ec0ff */
[----:B---3--:R-:W-:-:S04]  /*0080*/  IMAD R2, R3, 0x100, R0 ;  /* 0x0000010003027824 */ /* 0x008fc800078e0200 */
[----:B------:R-:W-:-:S05]  /*0090*/  IMAD.HI R0, R2, 0x2aaaaaab, RZ ;  /* 0x2aaaaaab02007827 */ /* 0x000fca00078e02ff */
[----:B------:R-:W-:-:S04]  /*00a0*/  SHF.R.U32.HI R3, RZ, 0x1f, R0 ;  /* 0x0000001fff037819 */ /* 0x000fc80000011600 */
[CC--:B------:R-:W-:Y:S02]  /*00b0*/  LEA.HI.SX32 R4, R0.reuse, R3.reuse, 0x1b ;  /* 0x0000000300047211 */ /* 0x0c0fe400078fdaff */
[----:B------:R-:W-:Y:S02]  /*00c0*/  LEA.HI.SX32 R0, R0, R3, 0x18 ;  /* 0x0000000300007211 */ /* 0x000fe400078fc2ff */
[----:B------:R-:W-:Y:S02]  /*00d0*/  LEA.HI R3, R4, R4, RZ, 0x3 ;  /* 0x0000000404037211 */ /* 0x000fe400078f18ff */
[----:B------:R-:W-:Y:S02]  /*00e0*/  LEA.HI R5, R0, R0, RZ, 0x3 ;  /* 0x0000000000057211 */ /* 0x000fe400078f18ff */
[----:B------:R-:W-:Y:S02]  /*00f0*/  LOP3.LUT R3, R3, 0xfffffff8, RZ, 0xc0, !PT ;  /* 0xfffffff803037812 */ /* 0x000fe400078ec0ff */
[----:B------:R-:W-:-:S03]  /*0100*/  LOP3.LUT R5, R5, 0xfffffff8, RZ, 0xc0, !PT ;  /* 0xfffffff805057812 */ /* 0x000fc600078ec0ff */
[----:B------:R-:W-:Y:S02]  /*0110*/  IMAD.IADD R3, R4, 0x1, -R3 ;  /* 0x0000000104037824 */ /* 0x000fe400078e0a03 */
[----:B------:R-:W-:Y:S02]  /*0120*/  IMAD.IADD R6, R0, 0x1, -R5 ;  /* 0x0000000100067824 */ /* 0x000fe400078e0a05 */
[C---:B------:R-:W-:Y:S01]  /*0130*/  VIADD R5, R2.reuse, 0xfffff940 ;  /* 0xfffff94002057836 */ /* 0x040fe20000000000 */
[C---:B------:R-:W-:Y:S02]  /*0140*/  ISETP.GT.AND P1, PT, R3.reuse, RZ, PT ;  /* 0x000000ff0300720c */ /* 0x040fe40003f24270 */
[----:B------:R-:W-:Y:S01]  /*0150*/  ISETP.GT.AND P3, PT, R3, -0x1, PT ;  /* 0xffffffff0300780c */ /* 0x000fe20003f64270 */
[----:B------:R-:W-:Y:S01]  /*0160*/  VIADD R15, R2, 0xfffffa00 ;  /* 0xfffffa00020f7836 */ /* 0x000fe20000000000 */
[C---:B------:R-:W-:Y:S01]  /*0170*/  ISETP.GT.AND P0, PT, R6.reuse, RZ, P1 ;  /* 0x000000ff0600720c */ /* 0x040fe20000f04270 */
[----:B--2---:R-:W-:Y:S01]  /*0180*/  IMAD.WIDE R4, R5, 0x4, R8 ;  /* 0x0000000405047825 */ /* 0x004fe200078e0208 */
[----:B------:R-:W-:-:S02]  /*0190*/  ISETP.GT.AND P3, PT, R6, RZ, P3 ;  /* 0x000000ff0600720c */ /* 0x000fc40001f64270 */
[----:B------:R-:W-:Y:S01]  /*01a0*/  CS2R R18, SRZ ;  /* 0x0000000000127805 */ /* 0x000fe2000001ff00 */
[----:B------:R-:W-:-:S08]  /*01b0*/  IMAD.WIDE R14, R15, 0x4, R8 ;  /* 0x000000040f0e7825 */ /* 0x000fd000078e0208 */
[----:B------:R1:W2:Y:S04]  /*01c0*/  @P0 LDG.E.64 R10, desc[UR4][R4.64] ;  /* 0x00000004040a0981 */ /* 0x0002a8000c1e1b00 */
[----:B------:R-:W3:Y:S01]  /*01d0*/  @P3 LDG.E.64 R18, desc[UR4][R14.64] ;  /* 0x000000040e123981 */ /* 0x000ee2000c1e1b00 */
[----:B------:R-:W-:Y:S01]  /*01e0*/  ISETP.GT.AND P1, PT, R6, -0x1, P1 ;  /* 0xffffffff0600780c */ /* 0x000fe20000f24270 */
[----:B------:R-:W-:Y:S01]  /*01f0*/  VIADD R21, R2, 0xffffff40 ;  /* 0xffffff4002157836 */ /* 0x000fe20000000000 */
[----:B------:R-:W-:Y:S02]  /*0200*/  LOP3.LUT R0, R6, R3, RZ, 0xfc, !PT ;  /* 0x0000000306007212 */ /* 0x000fe400078efcff */
[----:B------:R-:W-:Y:S01]  /*0210*/  CS2R R16, SRZ ;  /* 0x0000000000107805 */ /* 0x000fe2000001ff00 */
[----:B------:R-:W-:Y:S01]  /*0220*/  VIADD R25, R2, 0xfffffac0 ;  /* 0xfffffac002197836 */ /* 0x000fe20000000000 */
[----:B------:R-:W-:-:S02]  /*0230*/  CS2R R12, SRZ ;  /* 0x00000000000c7805 */ /* 0x000fc4000001ff00 */
[----:B------:R-:W-:Y:S01]  /*0240*/  ISETP.GT.AND P6, PT, R0, -0x1, PT ;  /* 0xffffffff0000780c */ /* 0x000fe20003fc4270 */
[----:B------:R-:W-:-:S04]  /*0250*/  IMAD.WIDE R20, R21, 0x4, R8 ;  /* 0x0000000415147825 */ /* 0x000fc800078e0208 */
[C---:B-1----:R-:W-:Y:S02]  /*0260*/  VIADD R5, R3.reuse, 0x1 ;  /* 0x0000000103057836 */ /* 0x042fe40000000000 */
[----:B------:R-:W-:Y:S01]  /*0270*/  VIADD R0, R6, 0x1 ;  /* 0x0000000106007836 */ /* 0x000fe20000000000 */
[----:B------:R1:W4:Y:S01]  /*0280*/  @P1 LDG.E.64 R16, desc[UR4][R20.64] ;  /* 0x0000000414101981 */ /* 0x000322000c1e1b00 */
[----:B------:R-:W-:Y:S02]  /*0290*/  VIADD R28, R3, 0x2 ;  /* 0x00000002031c7836 */ /* 0x000fe40000000000 */
[----:B------:R-:W-:Y:S01]  /*02a0*/  IMAD.WIDE R22, R2, 0x4, R8 ;  /* 0x0000000402167825 */ /* 0x000fe200078e0208 */
[----:B------:R-:W-:-:S03]  /*02b0*/  ISETP.GE.U32.AND P2, PT, R0, 0x8, PT ;  /* 0x000000080000780c */ /* 0x000fc60003f46070 */
[--C-:B-1----:R-:W-:Y:S01]  /*02c0*/  IMAD.WIDE R20, R25, 0x4, R8.reuse ;  /* 0x0000000419147825 */ /* 0x102fe200078e0208 */
[----:B------:R-:W-:Y:S01]  /*02d0*/  ISETP.GT.AND P4, PT, R3, RZ, !P2 ;  /* 0x000000ff0300720c */ /* 0x000fe20005784270 */
[----:B------:R1:W5:Y:S02]  /*02e0*/  @P6 LDG.E.64 R12, desc[UR4][R22.64] ;  /* 0x00000004160c6981 */ /* 0x000364000c1e1b00 */
[C---:B------:R-:W-:Y:S02]  /*02f0*/  VIADD R27, R2.reuse, 0xc0 ;  /* 0x000000c0021b7836 */ /* 0x040fe40000000000 */
[----:B------:R-:W-:Y:S02]  /*0300*/  VIADD R29, R2, 0x600 ;  /* 0x00000600021d7836 */ /* 0x000fe40000000000 */
[----:B-1----:R-:W-:Y:S01]  /*0310*/  IMAD.WIDE R22, R27, 0x4, R8 ;  /* 0x000000041b167825 */ /* 0x002fe200078e0208 */
[----:B------:R-:W-:-:S05]  /*0320*/  IADD3 R27, R2, 0x540, RZ ;  /* 0x00000540021b7810 */ /* 0x000fca0007ffe0ff */
[----:B------:R-:W-:Y:S01]  /*0330*/  IMAD.WIDE R26, R27, 0x4, R8 ;  /* 0x000000041b1a7825 */ /* 0x000fe200078e0208 */
[----:B------:R-:W-:Y:S02]  /*0340*/  CS2R R14, SRZ ;  /* 0x00000000000e7805 */ /* 0x000fe4000001ff00 */
[----:B------:R-:W-:Y:S02]  /*0350*/  ISETP.GT.AND P2, PT, R3, -0x1, !P2 ;  /* 0xffffffff0300780c */ /* 0x000fe40005744270 */
[----:B--2---:R-:W-:Y:S02]  /*0360*/  SEL R4, R10, RZ, P0 ;  /* 0x000000ff0a047207 */ /* 0x004fe40000000000 */
[----:B------:R-:W-:Y:S02]  /*0370*/  SEL R7, R11, RZ, P0 ;  /* 0x000000ff0b077207 */ /* 0x000fe40000000000 */
[----:B------:R-:W-:Y:S02]  /*0380*/  ISETP.GE.U32.AND P0, PT, R5, 0x8, PT ;  /* 0x000000080500780c */ /* 0x000fe40003f06070 */
[----:B---3--:R-:W-:-:S02]  /*0390*/  SEL R25, R18, RZ, P3 ;  /* 0x000000ff12197207 */ /* 0x008fc40001800000 */
[----:B------:R-:W-:Y:S02]  /*03a0*/  SEL R24, R19, RZ, P3 ;  /* 0x000000ff13187207 */ /* 0x000fe40001800000 */
[C---:B------:R-:W-:Y:S02]  /*03b0*/  ISETP.GE.AND P3, PT, R3.reuse, 0x7, PT ;  /* 0x000000070300780c */ /* 0x040fe40003f66270 */
[C---:B------:R-:W-:Y:S02]  /*03c0*/  ISETP.GT.AND P5, PT, R6.reuse, RZ, !P0 ;  /* 0x000000ff0600720c */ /* 0x040fe400047a4270 */
[----:B------:R-:W-:Y:S02]  /*03d0*/  ISETP.GT.AND P0, PT, R6, -0x1, !P0 ;  /* 0xffffffff0600780c */ /* 0x000fe40004704270 */
[----:B------:R-:W-:Y:S02]  /*03e0*/  SEL R28, R28, RZ, !P3 ;  /* 0x000000ff1c1c7207 */ /* 0x000fe40005800000 */
[----:B------:R-:W-:-:S02]  /*03f0*/  ISETP.GT.AND P3, PT, R3, 0x6, PT ;  /* 0x000000060300780c */ /* 0x000fc40003f64270 */
[----:B------:R-:W-:Y:S02]  /*0400*/  CS2R R10, SRZ ;  /* 0x00000000000a7805 */ /* 0x000fe4000001ff00 */
[----:B------:R-:W-:-:S03]  /*0410*/  CS2R R18, SRZ ;  /* 0x0000000000127805 */ /* 0x000fc6000001ff00 */
[----:B------:R-:W2:Y:S04]  /*0420*/  @P5 LDG.E.64 R14, desc[UR4][R20.64] ;  /* 0x00000004140e5981 */ /* 0x000ea8000c1e1b00 */
[----:B------:R1:W3:Y:S04]  /*0430*/  @P0 LDG.E.64 R10, desc[UR4][R22.64] ;  /* 0x00000004160a0981 */ /* 0x0002e8000c1e1b00 */
[----:B------:R4:W3:Y:S01]  /*0440*/  @P4 LDG.E.64 R18, desc[UR4][R26.64] ;  /* 0x000000041a124981 */ /* 0x0008e2000c1e1b00 */
[----:B-1----:R-:W-:-:S04]  /*0450*/  IMAD.WIDE R22, R29, 0x4, R8 ;  /* 0x000000041d167825 */ /* 0x002fc800078e0208 */
[----:B------:R-:W-:Y:S02]  /*0460*/  VIADD R29, R28, 0x9 ;  /* 0x000000091c1d7836 */ /* 0x000fe40000000000 */
[----:B------:R-:W-:Y:S01]  /*0470*/  @!P3 IMAD.MOV R29, RZ, RZ, R28 ;  /* 0x000000ffff1db224 */ /* 0x000fe200078e021c */
[C---:B------:R-:W-:Y:S01]  /*0480*/  ISETP.GE.AND P3, PT, R6.reuse, 0x7, PT ;  /* 0x000000070600780c */ /* 0x040fe20003f66270 */
[----:B0---4-:R-:W-:-:S05]  /*0490*/  VIADD R26, R6, 0x2 ;  /* 0x00000002061a7836 */ /* 0x011fca0000000000 */
[----:B------:R-:W-:Y:S02]  /*04a0*/  SEL R26, R26, RZ, !P3 ;  /* 0x000000ff1a1a7207 */ /* 0x000fe40005800000 */
[----:B------:R-:W-:Y:S02]  /*04b0*/  ISETP.GT.AND P3, PT, R6, 0x6, PT ;  /* 0x000000060600780c */ /* 0x000fe40003f64270 */
[----:B------:R-:W-:Y:S02]  /*04c0*/  CS2R R20, SRZ ;  /* 0x0000000000147805 */ /* 0x000fe4000001ff00 */
[----:B------:R-:W-:Y:S01]  /*04d0*/  LOP3.LUT R5, R0, R5, RZ, 0xfc, !PT ;  /* 0x0000000500057212 */ /* 0x000fe200078efcff */
[----:B------:R-:W-:-:S03]  /*04e0*/  VIADD R0, R26, 0x9 ;  /* 0x000000091a007836 */ /* 0x000fc60000000000 */
[----:B------:R0:W4:Y:S05]  /*04f0*/  @P2 LDG.E.64 R20, desc[UR4][R22.64] ;  /* 0x0000000416142981 */ /* 0x00012a000c1e1b00 */
[----:B------:R-:W-:Y:S02]  /*0500*/  @!P3 IADD3 R0, R26, RZ, RZ ;  /* 0x000000ff1a00b210 */ /* 0x000fe40007ffe0ff */
[----:B------:R-:W-:Y:S01]  /*0510*/  ISETP.GE.U32.AND P3, PT, R5, 0x8, PT ;  /* 0x000000080500780c */ /* 0x000fe20003f66070 */
[----:B0-----:R-:W-:-:S04]  /*0520*/  VIADD R23, R2, 0x6c0 ;  /* 0x000006c002177836 */ /* 0x001fc80000000000 */
[----:B------:R-:W-:Y:S01]  /*0530*/  IMAD.WIDE R22, R23, 0x4, R8 ;  /* 0x0000000417167825 */ /* 0x000fe200078e0208 */
[----:B------:R-:W-:-:S07]  /*0540*/  CS2R R8, SRZ ;  /* 0x0000000000087805 */ /* 0x000fce000001ff00 */
[----:B------:R-:W4:Y:S01]  /*0550*/  @!P3 LDG.E.64 R8, desc[UR4][R22.64] ;  /* 0x000000041608b981 */ /* 0x000f22000c1e1b00 */
[----:B------:R-:W-:-:S04]  /*0560*/  IMAD.IADD R5, R3, 0x1, R6 ;  /* 0x0000000103057824 */ /* 0x000fc800078e0206 */
[----:B------:R-:W-:-:S05]  /*0570*/  IMAD R5, R3, R6, -R5 ;  /* 0x0000000603057224 */ /* 0x000fca00078e0a05 */
[----:B------:R-:W-:Y:S01]  /*0580*/  IADD3 R5, R0, R5, R29 ;  /* 0x0000000500057210 */ /* 0x000fe20007ffe01d */
[----:B------:R-:W-:-:S04]  /*0590*/  IMAD R6, R6, R29, RZ ;  /* 0x0000001d06067224 */ /* 0x000fc800078e02ff */
[----:B------:R-:W-:Y:S02]  /*05a0*/  VIADD R5, R5, 0x1 ;  /* 0x0000000105057836 */ /* 0x000fe40000000000 */
[----:B------:R-:W-:Y:S02]  /*05b0*/  IMAD R3, R3, R0, R6 ;  /* 0x0000000003037224 */ /* 0x000fe400078e0206 */
[----:B------:R-:W-:-:S04]  /*05c0*/  IMAD R0, R0, R29, R5 ;  /* 0x0000001d00007224 */ /* 0x000fc800078e0205 */
[----:B------:R-:W-:Y:S02]  /*05d0*/  IMAD.IADD R0, R0, 0x1, -R3 ;  /* 0x0000000100007824 */ /* 0x000fe400078e0a03 */
[----:B------:R-:W-:Y:S01]  /*05e0*/  FADD R25, R4, R25 ;  /* 0x0000001904197221 */ /* 0x000fe20000000000 */
[----:B------:R-:W-:Y:S01]  /*05f0*/  FADD R24, R7, R24 ;  /* 0x0000001807187221 */ /* 0x000fe20000000000 */
[----:B------:R-:W-:Y:S01]  /*0600*/  SEL R16, R16, RZ, P1 ;  /* 0x000000ff10107207 */ /* 0x000fe20000800000 */
[----:B------:R-:W0:Y:S01]  /*0610*/  LDC.64 R4, c[0x0][0x218] ;  /* 0x00008600ff047b82 */ /* 0x000e220000000a00 */
[----:B------:R-:W-:Y:S02]  /*0620*/  I2FP.F32.S32 R0, R0 ;  /* 0x0000000000007245 */ /* 0x000fe40000201400 */
[----:B------:R-:W-:Y:S02]  /*0630*/  SEL R17, R17, RZ, P1 ;  /* 0x000000ff11117207 */ /* 0x000fe40000800000 */
[----:B------:R-:W-:-:S02]  /*0640*/  FSETP.GT.AND P1, PT, |R0|, 8.50705917302346158658e+37, PT ;  /* 0x7e8000000000780b */ /* 0x000fc40003f24200 */
[----:B-----5:R-:W-:Y:S02]  /*0650*/  SEL R12, R12, RZ, P6 ;  /* 0x000000ff0c0c7207 */ /* 0x020fe40003000000 */
[----:B------:R-:W-:Y:S01]  /*0660*/  SEL R13, R13, RZ, P6 ;  /* 0x000000ff0d0d7207 */ /* 0x000fe20003000000 */
[----:B0-----:R-:W-:Y:S01]  /*0670*/  IMAD.WIDE R4, R2, 0x4, R4 ;  /* 0x0000000402047825 */ /* 0x001fe200078e0204 */
[----:B--2---:R-:W-:Y:S02]  /*0680*/  SEL R14, R14, RZ, P5 ;  /* 0x000000ff0e0e7207 */ /* 0x004fe40002800000 */
[----:B------:R-:W-:Y:S02]  /*0690*/  SEL R15, R15, RZ, P5 ;  /* 0x000000ff0f0f7207 */ /* 0x000fe40002800000 */
[----:B---3--:R-:W-:Y:S01]  /*06a0*/  SEL R10, R10, RZ, P0 ;  /* 0x000000ff0a0a7207 */ /* 0x008fe20000000000 */
[----:B------:R-:W-:Y:S01]  /*06b0*/  FADD R25, R25, R14 ;  /* 0x0000000e19197221 */ /* 0x000fe20000000000 */
[----:B------:R-:W-:Y:S01]  /*06c0*/  SEL R11, R11, RZ, P0 ;  /* 0x000000ff0b0b7207 */ /* 0x000fe20000000000 */
[----:B------:R-:W-:Y:S01]  /*06d0*/  FADD R24, R24, R15 ;  /* 0x0000000f18187221 */ /* 0x000fe20000000000 */
[----:B------:R-:W-:Y:S01]  /*06e0*/  FSETP.GEU.AND P0, PT, |R0|, 1.175494350822287508e-38, PT ;  /* 0x008000000000780b */ /* 0x000fe20003f0e200 */
[----:B------:R-:W-:-:S02]  /*06f0*/  FADD R25, R25, R16 ;  /* 0x0000001019197221 */ /* 0x000fc40000000000 */
[----:B------:R-:W-:Y:S02]  /*0700*/  FADD R24, R24, R17 ;  /* 0x0000001118187221 */ /* 0x000fe40000000000 */
[----:B------:R-:W-:Y:S02]  /*0710*/  FADD R25, R25, R12 ;  /* 0x0000000c19197221 */ /* 0x000fe40000000000 */
[----:B------:R-:W-:Y:S01]  /*0720*/  FADD R24, R24, R13 ;  /* 0x0000000d18187221 */ /* 0x000fe20000000000 */
[----:B------:R-:W-:Y:S01]  /*0730*/  SEL R18, R18, RZ, P4 ;  /* 0x000000ff12127207 */ /* 0x000fe20002000000 */
[----:B------:R-:W-:Y:S01]  /*0740*/  @P1 FMUL R0, R0, 0.25 ;  /* 0x3e80000000001820 */ /* 0x000fe20000400000 */
[----:B------:R-:W-:Y:S01]  /*0750*/  SEL R19, R19, RZ, P4 ;  /* 0x000000ff13137207 */ /* 0x000fe20002000000 */
[----:B------:R-:W-:Y:S01]  /*0760*/  FADD R25, R25, R10 ;  /* 0x0000000a19197221 */ /* 0x000fe20000000000 */
[----:B------:R-:W-:Y:S01]  /*0770*/  FADD R24, R24, R11 ;  /* 0x0000000b18187221 */ /* 0x000fe20000000000 */
[----:B------:R-:W-:-:S02]  /*0780*/  @!P0 FMUL R0, R0, 16777216 ;  /* 0x4b80000000008820 */ /* 0x000fc40000400000 */
[----:B------:R-:W-:Y:S01]  /*0790*/  FADD R25, R25, R18 ;  /* 0x0000001219197221 */ /* 0x000fe20000000000 */
[----:B------:R-:W-:-:S03]  /*07a0*/  FADD R24, R24, R19 ;  /* 0x0000001318187221 */ /* 0x000fc60000000000 */
[----:B------:R-:W0:Y:S01]  /*07b0*/  MUFU.RCP R0, R0 ;  /* 0x0000000000007308 */ /* 0x000e220000001000 */
[----:B----4-:R-:W-:Y:S02]  /*07c0*/  SEL R20, R20, RZ, P2 ;  /* 0x000000ff14147207 */ /* 0x010fe40001000000 */
[----:B------:R-:W-:-:S03]  /*07d0*/  SEL R21, R21, RZ, P2 ;  /* 0x000000ff15157207 */ /* 0x000fc60001000000 */
[----:B------:R-:W-:Y:S02]  /*07e0*/  FADD R25, R25, R20 ;  /* 0x0000001419197221 */ /* 0x000fe40000000000 */
[----:B------:R-:W-:Y:S01]  /*07f0*/  FADD R24, R24, R21 ;  /* 0x0000001518187221 */ /* 0x000fe20000000000 */
[----:B------:R-:W-:Y:S02]  /*0800*/  SEL R8, R8, RZ, !P3 ;  /* 0x000000ff08087207 */ /* 0x000fe40005800000 */
[----:B------:R-:W-:-:S03]  /*0810*/  SEL R9, R9, RZ, !P3 ;  /* 0x000000ff09097207 */ /* 0x000fc60005800000 */
[----:B------:R-:W-:Y:S02]  /*0820*/  FADD R8, R25, R8 ;  /* 0x0000000819087221 */ /* 0x000fe40000000000 */
[----:B------:R-:W-:Y:S02]  /*0830*/  FADD R9, R24, R9 ;  /* 0x0000000918097221 */ /* 0x000fe40000000000 */
[----:B------:R-:W-:Y:S02]  /*0840*/  @P1 FMUL R8, R8, 0.25 ;  /* 0x3e80000008081820 */ /* 0x000fe40000400000 */
[----:B------:R-:W-:Y:S02]  /*0850*/  @P1 FMUL R9, R9, 0.25 ;  /* 0x3e80000009091820 */ /* 0x000fe40000400000 */
[----:B------:R-:W-:Y:S02]  /*0860*/  @!P0 FMUL R8, R8, 16777216 ;  /* 0x4b80000008088820 */ /* 0x000fe40000400000 */
[----:B------:R-:W-:-:S02]  /*0870*/  @!P0 FMUL R9, R9, 16777216 ;  /* 0x4b80000009098820 */ /* 0x000fc40000400000 */
[C---:B0-----:R-:W-:Y:S02]  /*0880*/  FMUL R8, R0.reuse, R8 ;  /* 0x0000000800087220 */ /* 0x041fe40000400000 */
[----:B------:R-:W-:-:S05]  /*0890*/  FMUL R9, R0, R9 ;  /* 0x0000000900097220 */ /* 0x000fca0000400000 */
[----:B------:R-:W-:Y:S01]  /*08a0*/  STG.E.64 desc[UR4][R4.64], R8 ;  /* 0x0000000804007986 */ /* 0x000fe2000c101b04 */
[----:B------:R-:W-:Y:S05]  /*08b0*/  EXIT ;  /* 0x000000000000794d */ /* 0x000fea0003800000 */
.L_x_0:
[----:B------:R-:W-:-:S00]  /*08c0*/  BRA `(.L_x_0) ;  /* 0xfffffffc00fc7947 */ /* 0x000fc0000383ffff */
[----:B------:R-:W-:-:S00]  /*08d0*/  NOP ;  /* 0x0000000000007918 */ /* 0x000fc00000000000 */
        /* <DEDUP_REMOVED lines=10> */
.L_x_1:


//--------------------- .nv.constant0.triton_poi_fused_avg_pool2d_28 --------------------------
	.section	.nv.constant0.triton_poi_fused_avg_pool2d_28,"a",@progbits
	.sectionflags	@""
	.align	4
.nv.constant0.triton_poi_fused_avg_pool2d_28:
	.zero		548
